//
// Generated by NVIDIA NVVM Compiler
//
// Compiler Build ID: CL-36424714
// Cuda compilation tools, release 13.0, V13.0.88
// Based on NVVM 20.0.0
//

.version 9.0
.target sm_100
.address_size 64

	// .globl	_Z13passo_bool_20v

.visible .entry _Z13passo_bool_20v()
{


	ret;

}
	// .globl	_Z13passo_bool_40v
.visible .entry _Z13passo_bool_40v()
{


	ret;

}
	// .globl	_Z13passo_bool_70v
.visible .entry _Z13passo_bool_70v()
{


	ret;

}


// ===== COMPILED SASS (sm_100) =====

	.target	sm_100

	.elftype	@"ET_EXEC"


//--------------------- .note.nv.tkinfo           --------------------------
	.section	.note.nv.tkinfo,"",@"SHT_NOTE"
	.sectionflags	@"SHF_NOTE_NV_TKINFO"
	.tkinfo
        /*0018*/ 	.word	0x00000002
        /*0030*/ 	.string	""
        /*0030*/ 	.string	"ptxas"
        /*0030*/ 	.string	"Cuda compilation tools, release 13.0, V13.0.88"
        /*0030*/ 	.string	"Build cuda_13.0.r13.0/compiler.36424714_0"
        /*0030*/ 	.string	"-arch sm_100 -m 64 "



//--------------------- .note.nv.cuinfo           --------------------------
	.section	.note.nv.cuinfo,"",@"SHT_NOTE"
	.sectionflags	@"SHF_NOTE_NV_CUINFO"
        /*0018*/ 	.short	0x0002
        /*001a*/ 	.short	0x0064
        /*001c*/ 	.short	0x0082
	.zero		2


//--------------------- .nv.info                  --------------------------
	.section	.nv.info,"",@"SHT_CUDA_INFO"
	.align	4


	//----- nvinfo : EIATTR_REGCOUNT
	.align		4
        /*0000*/ 	.byte	0x04, 0x2f
        /*0002*/ 	.short	(.L_1 - .L_0)
	.align		4
.L_0:
        /*0004*/ 	.word	index@(_Z13passo_bool_20v)
        /*0008*/ 	.word	0x00000004


	//----- nvinfo : EIATTR_FRAME_SIZE
	.align		4
.L_1:
        /*000c*/ 	.byte	0x04, 0x11
        /*000e*/ 	.short	(.L_3 - .L_2)
	.align		4
.L_2:
        /*0010*/ 	.word	index@(_Z13passo_bool_20v)
        /*0014*/ 	.word	0x00000000


	//----- nvinfo : EIATTR_REGCOUNT
	.align		4
.L_3:
        /*0018*/ 	.byte	0x04, 0x2f
        /*001a*/ 	.short	(.L_5 - .L_4)
	.align		4
.L_4:
        /*001c*/ 	.word	index@(_Z13passo_bool_40v)
        /*0020*/ 	.word	0x00000004


	//----- nvinfo : EIATTR_FRAME_SIZE
	.align		4
.L_5:
        /*0024*/ 	.byte	0x04, 0x11
        /*0026*/ 	.short	(.L_7 - .L_6)
	.align		4
.L_6:
        /*0028*/ 	.word	index@(_Z13passo_bool_40v)
        /*002c*/ 	.word	0x00000000


	//----- nvinfo : EIATTR_REGCOUNT
	.align		4
.L_7:
        /*0030*/ 	.byte	0x04, 0x2f
        /*0032*/ 	.short	(.L_9 - .L_8)
	.align		4
.L_8:
        /*0034*/ 	.word	index@(_Z13passo_bool_70v)
        /*0038*/ 	.word	0x00000004


	//----- nvinfo : EIATTR_FRAME_SIZE
	.align		4
.L_9:
        /*003c*/ 	.byte	0x04, 0x11
        /*003e*/ 	.short	(.L_11 - .L_10)
	.align		4
.L_10:
        /*0040*/ 	.word	index@(_Z13passo_bool_70v)
        /*0044*/ 	.word	0x00000000


	//----- nvinfo : EIATTR_MIN_STACK_SIZE
	.align		4
.L_11:
        /*0048*/ 	.byte	0x04, 0x12
        /*004a*/ 	.short	(.L_13 - .L_12)
	.align		4
.L_12:
        /*004c*/ 	.word	index@(_Z13passo_bool_70v)
        /*0050*/ 	.word	0x00000000


	//----- nvinfo : EIATTR_MIN_STACK_SIZE
	.align		4
.L_13:
        /*0054*/ 	.byte	0x04, 0x12
        /*0056*/ 	.short	(.L_15 - .L_14)
	.align		4
.L_14:
        /*0058*/ 	.word	index@(_Z13passo_bool_40v)
        /*005c*/ 	.word	0x00000000


	//----- nvinfo : EIATTR_MIN_STACK_SIZE
	.align		4
.L_15:
        /*0060*/ 	.byte	0x04, 0x12
        /*0062*/ 	.short	(.L_17 - .L_16)
	.align		4
.L_16:
        /*0064*/ 	.word	index@(_Z13passo_bool_20v)
        /*0068*/ 	.word	0x00000000
.L_17:


//--------------------- .nv.compat                --------------------------
	.section	.nv.compat,"",@"SHT_CUDA_COMPAT_INFO"
	.align	4
        /*0000*/ 	.byte	0x02, 0x09, 0x00, 0x00, 0x02, 0x02, 0x01, 0x00, 0x02, 0x05, 0x05, 0x00, 0x03, 0x07, 0x01, 0x01
        /*0010*/ 	.byte	0x02, 0x03, 0x00, 0x00, 0x02, 0x06, 0x01, 0x00, 0x04, 0x0b, 0x08, 0x00, 0x09, 0x00, 0x00, 0x00
        /*0020*/ 	.byte	0x00, 0x00, 0x00, 0x00


//--------------------- .nv.info._Z13passo_bool_70v --------------------------
	.section	.nv.info._Z13passo_bool_70v,"",@"SHT_CUDA_INFO"
	.sectionflags	@""
	.align	4


	//----- nvinfo : EIATTR_CUDA_API_VERSION
	.align		4
        /*0000*/ 	.byte	0x04, 0x37
        /*0002*/ 	.short	(.L_19 - .L_18)
.L_18:
        /*0004*/ 	.word	0x00000082


	//----- nvinfo : EIATTR_SPARSE_MMA_MASK
	.align		4
.L_19:
        /*0008*/ 	.byte	0x03, 0x50
        /*000a*/ 	.short	0x0000


	//----- nvinfo : EIATTR_MAXREG_COUNT
	.align		4
        /*000c*/ 	.byte	0x03, 0x1b
        /*000e*/ 	.short	0x00ff


	//----- nvinfo : EIATTR_MERCURY_ISA_VERSION
	.align		4
        /*0010*/ 	.byte	0x03, 0x5f
        /*0012*/ 	.short	0x0101


	//----- nvinfo : EIATTR_VRC_CTA_INIT_COUNT
	.align		4
        /*0014*/ 	.byte	0x02, 0x4a
	.zero		1
	.zero		1


	//----- nvinfo : EIATTR_EXIT_INSTR_OFFSETS
	.align		4
        /*0018*/ 	.byte	0x04, 0x1c
        /*001a*/ 	.short	(.L_21 - .L_20)


	//   ....[0]....
.L_20:
        /*001c*/ 	.word	0x00000010


	//----- nvinfo : EIATTR_SW_WAR
	.align		4
.L_21:
        /*0020*/ 	.byte	0x04, 0x36
        /*0022*/ 	.short	(.L_23 - .L_22)
.L_22:
        /*0024*/ 	.word	0x00000008
.L_23:


//--------------------- .nv.info._Z13passo_bool_40v --------------------------
	.section	.nv.info._Z13passo_bool_40v,"",@"SHT_CUDA_INFO"
	.sectionflags	@""
	.align	4


	//----- nvinfo : EIATTR_CUDA_API_VERSION
	.align		4
        /*0000*/ 	.byte	0x04, 0x37
        /*0002*/ 	.short	(.L_25 - .L_24)
.L_24:
        /*0004*/ 	.word	0x00000082


	//----- nvinfo : EIATTR_SPARSE_MMA_MASK
	.align		4
.L_25:
        /*0008*/ 	.byte	0x03, 0x50
        /*000a*/ 	.short	0x0000


	//----- nvinfo : EIATTR_MAXREG_COUNT
	.align		4
        /*000c*/ 	.byte	0x03, 0x1b
        /*000e*/ 	.short	0x00ff


	//----- nvinfo : EIATTR_MERCURY_ISA_VERSION
	.align		4
        /*0010*/ 	.byte	0x03, 0x5f
        /*0012*/ 	.short	0x0101


	//----- nvinfo : EIATTR_VRC_CTA_INIT_COUNT
	.align		4
        /*0014*/ 	.byte	0x02, 0x4a
	.zero		1
	.zero		1


	//----- nvinfo : EIATTR_EXIT_INSTR_OFFSETS
	.align		4
        /*0018*/ 	.byte	0x04, 0x1c
        /*001a*/ 	.short	(.L_27 - .L_26)


	//   ....[0]....
.L_26:
        /*001c*/ 	.word	0x00000010


	//----- nvinfo : EIATTR_SW_WAR
	.align		4
.L_27:
        /*0020*/ 	.byte	0x04, 0x36
        /*0022*/ 	.short	(.L_29 - .L_28)
.L_28:
        /*0024*/ 	.word	0x00000008
.L_29:


//--------------------- .nv.info._Z13passo_bool_20v --------------------------
	.section	.nv.info._Z13passo_bool_20v,"",@"SHT_CUDA_INFO"
	.sectionflags	@""
	.align	4


	//----- nvinfo : EIATTR_CUDA_API_VERSION
	.align		4
        /*0000*/ 	.byte	0x04, 0x37
        /*0002*/ 	.short	(.L_31 - .L_30)
.L_30:
        /*0004*/ 	.word	0x00000082


	//----- nvinfo : EIATTR_SPARSE_MMA_MASK
	.align		4
.L_31:
        /*0008*/ 	.byte	0x03, 0x50
        /*000a*/ 	.short	0x0000


	//----- nvinfo : EIATTR_MAXREG_COUNT
	.align		4
        /*000c*/ 	.byte	0x03, 0x1b
        /*000e*/ 	.short	0x00ff


	//----- nvinfo : EIATTR_MERCURY_ISA_VERSION
	.align		4
        /*0010*/ 	.byte	0x03, 0x5f
        /*0012*/ 	.short	0x0101


	//----- nvinfo : EIATTR_VRC_CTA_INIT_COUNT
	.align		4
        /*0014*/ 	.byte	0x02, 0x4a
	.zero		1
	.zero		1


	//----- nvinfo : EIATTR_EXIT_INSTR_OFFSETS
	.align		4
        /*0018*/ 	.byte	0x04, 0x1c
        /*001a*/ 	.short	(.L_33 - .L_32)


	//   ....[0]....
.L_32:
        /*001c*/ 	.word	0x00000010


	//----- nvinfo : EIATTR_SW_WAR
	.align		4
.L_33:
        /*0020*/ 	.byte	0x04, 0x36
        /*0022*/ 	.short	(.L_35 - .L_34)
.L_34:
        /*0024*/ 	.word	0x00000008
.L_35:


//--------------------- .nv.callgraph             --------------------------
	.section	.nv.callgraph,"",@"SHT_CUDA_CALLGRAPH"
	.align	4
	.sectionentsize	8
	.align		4
        /*0000*/ 	.word	0x00000000
	.align		4
        /*0004*/ 	.word	0xffffffff
	.align		4
        /*0008*/ 	.word	0x00000000
	.align		4
        /*000c*/ 	.word	0xfffffffe
	.align		4
        /*0010*/ 	.word	0x00000000
	.align		4
        /*0014*/ 	.word	0xfffffffd
	.align		4
        /*0018*/ 	.word	0x00000000
	.align		4
        /*001c*/ 	.word	0xfffffffc


//--------------------- .text._Z13passo_bool_70v  --------------------------
	.section	.text._Z13passo_bool_70v,"ax",@progbits
	.align	128
        .global         _Z13passo_bool_70v
        .type           _Z13passo_bool_70v,@function
        .size           _Z13passo_bool_70v,(.L_x_3 - _Z13passo_bool_70v)
        .other          _Z13passo_bool_70v,@"STO_CUDA_ENTRY STV_DEFAULT"
_Z13passo_bool_70v:
.text._Z13passo_bool_70v:
[----:B------:R-:W-:Y:S01]  /*0000*/  LDC R1, c[0x0][0x37c] ;  /* 0x0000df00ff017b82 */ /* 0x000fe20000000800 */
[----:B------:R-:W-:Y:S05]  /*0010*/  EXIT ;  /* 0x000000000000794d */ /* 0x000fea0003800000 */
.L_x_0:
[----:B------:R-:W-:-:S00]  /*0020*/  BRA `(.L_x_0) ;  /* 0xfffffffc00fc7947 */ /* 0x000fc0000383ffff */
[----:B------:R-:W-:-:S00]  /*0030*/  NOP ;  /* 0x0000000000007918 */ /* 0x000fc00000000000 */
        /* <DEDUP_REMOVED lines=12> */
.L_x_3:


//--------------------- .text._Z13passo_bool_40v  --------------------------
	.section	.text._Z13passo_bool_40v,"ax",@progbits
	.align	128
        .global         _Z13passo_bool_40v
        .type           _Z13passo_bool_40v,@function
        .size           _Z13passo_bool_40v,(.L_x_4 - _Z13passo_bool_40v)
        .other          _Z13passo_bool_40v,@"STO_CUDA_ENTRY STV_DEFAULT"
_Z13passo_bool_40v:
.text._Z13passo_bool_40v:
[----:B------:R-:W-:Y:S01]  /*0000*/  LDC R1, c[0x0][0x37c] ;  /* 0x0000df00ff017b82 */ /* 0x000fe20000000800 */
[----:B------:R-:W-:Y:S05]  /*0010*/  EXIT ;  /* 0x000000000000794d */ /* 0x000fea0003800000 */
.L_x_1:
        /* <DEDUP_REMOVED lines=14> */
.L_x_4:


//--------------------- .text._Z13passo_bool_20v  --------------------------
	.section	.text._Z13passo_bool_20v,"ax",@progbits
	.align	128
        .global         _Z13passo_bool_20v
        .type           _Z13passo_bool_20v,@function
        .size           _Z13passo_bool_20v,(.L_x_5 - _Z13passo_bool_20v)
        .other          _Z13passo_bool_20v,@"STO_CUDA_ENTRY STV_DEFAULT"
_Z13passo_bool_20v:
.text._Z13passo_bool_20v:
[----:B------:R-:W-:Y:S01]  /*0000*/  LDC R1, c[0x0][0x37c] ;  /* 0x0000df00ff017b82 */ /* 0x000fe20000000800 */
[----:B------:R-:W-:Y:S05]  /*0010*/  EXIT ;  /* 0x000000000000794d */ /* 0x000fea0003800000 */
.L_x_2:
        /* <DEDUP_REMOVED lines=14> */
.L_x_5:


//--------------------- .nv.shared.reserved.0     --------------------------
	.section	.nv.shared.reserved.0,"aw",@nobits
	.weak		__nv_reservedSMEM_offset_0_alias
	.size		__nv_reservedSMEM_offset_0_alias, 0, 64
	.other		__nv_reservedSMEM_offset_0_alias,@"STO_CUDA_RESERVED_SHARED STV_DEFAULT"
__nv_reservedSMEM_offset_0_alias:
	.zero		0
	.zero		64


//--------------------- .nv.constant0._Z13passo_bool_70v --------------------------
	.section	.nv.constant0._Z13passo_bool_70v,"a",@progbits
	.sectionflags	@""
	.align	4
.nv.constant0._Z13passo_bool_70v:
	.zero		896


//--------------------- .nv.constant0._Z13passo_bool_40v --------------------------
	.section	.nv.constant0._Z13passo_bool_40v,"a",@progbits
	.sectionflags	@""
	.align	4
.nv.constant0._Z13passo_bool_40v:
	.zero		896


//--------------------- .nv.constant0._Z13passo_bool_20v --------------------------
	.section	.nv.constant0._Z13passo_bool_20v,"a",@progbits
	.sectionflags	@""
	.align	4
.nv.constant0._Z13passo_bool_20v:
	.zero		896


//--------------------- SYMBOLS --------------------------

	.type		.nv.reservedSmem.offset0,@object
	.size		.nv.reservedSmem.offset0,0x4
